	.headerflags	@"EF_CUDA_TEXMODE_UNIFIED EF_CUDA_64BIT_ADDRESS EF_CUDA_ACCELERATORS EF_CUDA_SM90 EF_CUDA_VIRTUAL_SM(EF_CUDA_SM90)"
	.elftype	@"ET_EXEC"


//--------------------- .nv.info                  --------------------------
	.section	.nv.info,"",@"SHT_CUDA_INFO"
	.align	4


	//----- nvinfo : EIATTR_REGCOUNT
	.align		4
        /*0000*/ 	.byte	0x04, 0x2f
        /*0002*/ 	.short	(.L_1 - .L_0)
	.align		4
.L_0:
        /*0004*/ 	.word	index@(triton_poi_fused_cat_24)
        /*0008*/ 	.word	0x00000018


	//----- nvinfo : EIATTR_MIN_STACK_SIZE
	.align		4
.L_1:
        /*000c*/ 	.byte	0x04, 0x12
        /*000e*/ 	.short	(.L_3 - .L_2)
	.align		4
.L_2:
        /*0010*/ 	.word	index@(triton_poi_fused_cat_24)
        /*0014*/ 	.word	0x00000000


	//----- nvinfo : EIATTR_FRAME_SIZE
	.align		4
.L_3:
        /*0018*/ 	.byte	0x04, 0x11
        /*001a*/ 	.short	(.L_5 - .L_4)
	.align		4
.L_4:
        /*001c*/ 	.word	index@(triton_poi_fused_cat_24)
        /*0020*/ 	.word	0x00000000


	//----- nvinfo : EIATTR_MIN_STACK_SIZE
	.align		4
.L_5:
        /*0024*/ 	.byte	0x04, 0x12
        /*0026*/ 	.short	(.L_7 - .L_6)
	.align		4
.L_6:
        /*0028*/ 	.word	index@(triton_poi_fused_cat_24)
        /*002c*/ 	.word	0x00000000
.L_7:


//--------------------- .nv.info.triton_poi_fused_cat_24 --------------------------
	.section	.nv.info.triton_poi_fused_cat_24,"",@"SHT_CUDA_INFO"
	.sectionflags	@""
	.align	4


	//----- nvinfo : EIATTR_CUDA_API_VERSION
	.align		4
        /*0000*/ 	.byte	0x04, 0x37
        /*0002*/ 	.short	(.L_9 - .L_8)
.L_8:
        /*0004*/ 	.word	0x0000007c


	//----- nvinfo : EIATTR_KPARAM_INFO
	.align		4
.L_9:
        /*0008*/ 	.byte	0x04, 0x17
        /*000a*/ 	.short	(.L_11 - .L_10)
.L_10:
        /*000c*/ 	.word	0x00000000
        /*0010*/ 	.short	0x0009
        /*0012*/ 	.short	0x0048
        /*0014*/ 	.byte	0x00, 0xf0, 0x11, 0x00


	//----- nvinfo : EIATTR_KPARAM_INFO
	.align		4
.L_11:
        /*0018*/ 	.byte	0x04, 0x17
        /*001a*/ 	.short	(.L_13 - .L_12)
.L_12:
        /*001c*/ 	.word	0x00000000
        /*0020*/ 	.short	0x0008
        /*0022*/ 	.short	0x0040
        /*0024*/ 	.byte	0x00, 0xf4, 0x21, 0x00


	//----- nvinfo : EIATTR_KPARAM_INFO
	.align		4
.L_13:
        /*0028*/ 	.byte	0x04, 0x17
        /*002a*/ 	.short	(.L_15 - .L_14)
.L_14:
        /*002c*/ 	.word	0x00000000
        /*0030*/ 	.short	0x0007
        /*0032*/ 	.short	0x0038
        /*0034*/ 	.byte	0x00, 0xf4, 0x21, 0x00


	//----- nvinfo : EIATTR_KPARAM_INFO
	.align		4
.L_15:
        /*0038*/ 	.byte	0x04, 0x17
        /*003a*/ 	.short	(.L_17 - .L_16)
.L_16:
        /*003c*/ 	.word	0x00000000
        /*0040*/ 	.short	0x0006
        /*0042*/ 	.short	0x0030
        /*0044*/ 	.byte	0x00, 0xf4, 0x21, 0x00


	//----- nvinfo : EIATTR_KPARAM_INFO
	.align		4
.L_17:
        /*0048*/ 	.byte	0x04, 0x17
        /*004a*/ 	.short	(.L_19 - .L_18)
.L_18:
        /*004c*/ 	.word	0x00000000
        /*0050*/ 	.short	0x0005
        /*0052*/ 	.short	0x0028
        /*0054*/ 	.byte	0x00, 0xf4, 0x21, 0x00


	//----- nvinfo : EIATTR_KPARAM_INFO
	.align		4
.L_19:
        /*0058*/ 	.byte	0x04, 0x17
        /*005a*/ 	.short	(.L_21 - .L_20)
.L_20:
        /*005c*/ 	.word	0x00000000
        /*0060*/ 	.short	0x0004
        /*0062*/ 	.short	0x0020
        /*0064*/ 	.byte	0x00, 0xf4, 0x21, 0x00


	//----- nvinfo : EIATTR_KPARAM_INFO
	.align		4
.L_21:
        /*0068*/ 	.byte	0x04, 0x17
        /*006a*/ 	.short	(.L_23 - .L_22)
.L_22:
        /*006c*/ 	.word	0x00000000
        /*0070*/ 	.short	0x0003
        /*0072*/ 	.short	0x0018
        /*0074*/ 	.byte	0x00, 0xf4, 0x21, 0x00


	//----- nvinfo : EIATTR_KPARAM_INFO
	.align		4
.L_23:
        /*0078*/ 	.byte	0x04, 0x17
        /*007a*/ 	.short	(.L_25 - .L_24)
.L_24:
        /*007c*/ 	.word	0x00000000
        /*0080*/ 	.short	0x0002
        /*0082*/ 	.short	0x0010
        /*0084*/ 	.byte	0x00, 0xf4, 0x21, 0x00


	//----- nvinfo : EIATTR_KPARAM_INFO
	.align		4
.L_25:
        /*0088*/ 	.byte	0x04, 0x17
        /*008a*/ 	.short	(.L_27 - .L_26)
.L_26:
        /*008c*/ 	.word	0x00000000
        /*0090*/ 	.short	0x0001
        /*0092*/ 	.short	0x0008
        /*0094*/ 	.byte	0x00, 0xf4, 0x21, 0x00


	//----- nvinfo : EIATTR_KPARAM_INFO
	.align		4
.L_27:
        /*0098*/ 	.byte	0x04, 0x17
        /*009a*/ 	.short	(.L_29 - .L_28)
.L_28:
        /*009c*/ 	.word	0x00000000
        /*00a0*/ 	.short	0x0000
        /*00a2*/ 	.short	0x0000
        /*00a4*/ 	.byte	0x00, 0xf4, 0x21, 0x00


	//----- nvinfo : EIATTR_SPARSE_MMA_MASK
	.align		4
.L_29:
        /*00a8*/ 	.byte	0x03, 0x50
        /*00aa*/ 	.short	0x0000


	//----- nvinfo : EIATTR_MAXREG_COUNT
	.align		4
        /*00ac*/ 	.byte	0x03, 0x1b
        /*00ae*/ 	.short	0x00ff


	//----- nvinfo : EIATTR_EXIT_INSTR_OFFSETS
	.align		4
        /*00b0*/ 	.byte	0x04, 0x1c
        /*00b2*/ 	.short	(.L_31 - .L_30)


	//   ....[0]....
.L_30:
        /*00b4*/ 	.word	0x00000700


	//----- nvinfo : EIATTR_REQNTID
	.align		4
.L_31:
        /*00b8*/ 	.byte	0x04, 0x10
        /*00ba*/ 	.short	(.L_33 - .L_32)
.L_32:
        /*00bc*/ 	.word	0x00000080
        /*00c0*/ 	.word	0x00000001
        /*00c4*/ 	.word	0x00000001


	//----- nvinfo : EIATTR_CBANK_PARAM_SIZE
	.align		4
.L_33:
        /*00c8*/ 	.byte	0x03, 0x19
        /*00ca*/ 	.short	0x004c


	//----- nvinfo : EIATTR_PARAM_CBANK
	.align		4
        /*00cc*/ 	.byte	0x04, 0x0a
        /*00ce*/ 	.short	(.L_35 - .L_34)
	.align		4
.L_34:
        /*00d0*/ 	.word	index@(.nv.constant0.triton_poi_fused_cat_24)
        /*00d4*/ 	.short	0x0210
        /*00d6*/ 	.short	0x004c


	//----- nvinfo : EIATTR_SW_WAR
	.align		4
.L_35:
        /*00d8*/ 	.byte	0x04, 0x36
        /*00da*/ 	.short	(.L_37 - .L_36)
.L_36:
        /*00dc*/ 	.word	0x00000008
.L_37:


//--------------------- .nv.callgraph             --------------------------
	.section	.nv.callgraph,"",@"SHT_CUDA_CALLGRAPH"
	.align	4
	.sectionentsize	8
	.align		4
        /*0000*/ 	.word	0x00000000
	.align		4
        /*0004*/ 	.word	0xffffffff
	.align		4
        /*0008*/ 	.word	0x00000000
	.align		4
        /*000c*/ 	.word	0xfffffffe
	.align		4
        /*0010*/ 	.word	0x00000000
	.align		4
        /*0014*/ 	.word	0xfffffffd
	.align		4
        /*0018*/ 	.word	0x00000000
	.align		4
        /*001c*/ 	.word	0xfffffffc


//--------------------- .text.triton_poi_fused_cat_24 --------------------------
	.section	.text.triton_poi_fused_cat_24,"ax",@progbits
	.align	128
        .global         triton_poi_fused_cat_24
        .type           triton_poi_fused_cat_24,@function
        .size           triton_poi_fused_cat_24,(.L_x_1 - triton_poi_fused_cat_24)
        .other          triton_poi_fused_cat_24,@"STO_CUDA_ENTRY STV_DEFAULT"
triton_poi_fused_cat_24:
.text.triton_poi_fused_cat_24:
[----:B------:R-:W-:Y:S01]  /*0000*/  LDC R1, c[0x0][0x28] ;  /* 0x00000a00ff017b82 */ /* 0x000fe20000000800 */
[----:B------:R-:W1:Y:S07]  /*0010*/  S2R R2, SR_TID.X ;  /* 0x0000000000027919 */ /* 0x000e6e0000002100 */
[----:B------:R-:W2:Y:S01]  /*0020*/  LDC.64 R14, c[0x0][0x218] ;  /* 0x00008600ff0e7b82 */ /* 0x000ea20000000a00 */
[----:B------:R-:W-:Y:S01]  /*0030*/  ULDC.64 UR4, c[0x0][0x208] ;  /* 0x0000820000047ab9 */ /* 0x000fe20000000a00 */
[----:B------:R-:W-:Y:S01]  /*0040*/  ULDC.64 UR6, c[0x0][0x228] ;  /* 0x00008a0000067ab9 */ /* 0x000fe20000000a00 */
[----:B------:R-:W3:Y:S05]  /*0050*/  S2R R3, SR_CTAID.X ;  /* 0x0000000000037919 */ /* 0x000eea0000002500 */
[----:B------:R-:W4:Y:S08]  /*0060*/  LDC.64 R10, c[0x0][0x220] ;  /* 0x00008800ff0a7b82 */ /* 0x000f300000000a00 */
[----:B------:R-:W5:Y:S01]  /*0070*/  LDC.64 R12, c[0x0][0x230] ;  /* 0x00008c00ff0c7b82 */ /* 0x000f620000000a00 */
[----:B-1----:R-:W-:-:S05]  /*0080*/  LOP3.LUT R2, R2, 0x7f, RZ, 0xc0, !PT ;  /* 0x0000007f02027812 */ /* 0x002fca00078ec0ff */
[----:B---3--:R-:W-:-:S05]  /*0090*/  IMAD R2, R3, 0x80, R2 ;  /* 0x0000008003027824 */ /* 0x008fca00078e0202 */
[----:B------:R-:W-:-:S04]  /*00a0*/  SHF.R.S32.HI R7, RZ, 0x1f, R2 ;  /* 0x0000001fff077819 */ /* 0x000fc80000011402 */
[CC--:B------:R-:W-:Y:S02]  /*00b0*/  LEA.HI R0, R7.reuse, R2.reuse, RZ, 0x4 ;  /* 0x0000000207007211 */ /* 0x0c0fe400078f20ff */
[----:B------:R-:W-:Y:S02]  /*00c0*/  LEA.HI R5, R7, R2, RZ, 0x2 ;  /* 0x0000000207057211 */ /* 0x000fe400078f10ff */
[--C-:B------:R-:W-:Y:S02]  /*00d0*/  SHF.R.S32.HI R3, RZ, 0x4, R0.reuse ;  /* 0x00000004ff037819 */ /* 0x100fe40000011400 */
[----:B------:R-:W-:Y:S02]  /*00e0*/  SHF.R.S32.HI R4, RZ, 0x1f, R0 ;  /* 0x0000001fff047819 */ /* 0x000fe40000011400 */
[----:B------:R-:W-:Y:S02]  /*00f0*/  SHF.R.S32.HI R6, RZ, 0x2, R5 ;  /* 0x00000002ff067819 */ /* 0x000fe40000011405 */
[----:B------:R-:W-:-:S02]  /*0100*/  LEA.HI R4, R4, R3, RZ, 0x6 ;  /* 0x0000000304047211 */ /* 0x000fc400078f30ff */
[----:B------:R-:W-:Y:S02]  /*0110*/  LEA.HI R8, R6, R6, RZ, 0x2 ;  /* 0x0000000606087211 */ /* 0x000fe400078f10ff */
[----:B------:R-:W-:Y:S02]  /*0120*/  LOP3.LUT R4, R4, 0xffffffc0, RZ, 0xc0, !PT ;  /* 0xffffffc004047812 */ /* 0x000fe400078ec0ff */
[----:B------:R-:W-:Y:S02]  /*0130*/  LOP3.LUT R9, R8, 0xfffffffc, RZ, 0xc0, !PT ;  /* 0xfffffffc08097812 */ /* 0x000fe400078ec0ff */
[----:B------:R-:W-:Y:S01]  /*0140*/  LOP3.LUT R5, R5, 0xfffffffc, RZ, 0xc0, !PT ;  /* 0xfffffffc05057812 */ /* 0x000fe200078ec0ff */
[----:B------:R-:W-:Y:S02]  /*0150*/  IMAD.IADD R3, R3, 0x1, -R4 ;  /* 0x0000000103037824 */ /* 0x000fe400078e0a04 */
[----:B------:R-:W-:Y:S01]  /*0160*/  IMAD.IADD R4, R6, 0x1, -R9 ;  /* 0x0000000106047824 */ /* 0x000fe200078e0a09 */
[----:B------:R-:W-:Y:S01]  /*0170*/  CS2R R8, SRZ ;  /* 0x0000000000087805 */ /* 0x000fe2000001ff00 */
[----:B------:R-:W-:Y:S01]  /*0180*/  IMAD.IADD R5, R2, 0x1, -R5 ;  /* 0x0000000102057824 */ /* 0x000fe200078e0a05 */
[----:B------:R-:W-:Y:S01]  /*0190*/  ISETP.GE.AND P0, PT, R3, 0x20, PT ;  /* 0x000000200300780c */ /* 0x000fe20003f06270 */
[----:B--2---:R-:W-:Y:S01]  /*01a0*/  IMAD.WIDE R16, R4, 0x8, R14 ;  /* 0x0000000804107825 */ /* 0x004fe200078e020e */
[----:B------:R-:W-:-:S11]  /*01b0*/  CS2R R14, SRZ ;  /* 0x00000000000e7805 */ /* 0x000fd6000001ff00 */
[----:B------:R1:W2:Y:S01]  /*01c0*/  @!P0 LDG.E.EL.64 R8, desc[UR4][R16.64] ;  /* 0x0000000410088981 */ /* 0x0002a2000c2e1b00 */
[----:B----4-:R-:W-:Y:S01]  /*01d0*/  IMAD.WIDE R18, R5, 0x8, R10 ;  /* 0x0000000805127825 */ /* 0x010fe200078e020a */
[----:B------:R-:W-:-:S03]  /*01e0*/  CS2R R10, SRZ ;  /* 0x00000000000a7805 */ /* 0x000fc6000001ff00 */
[----:B-----5:R-:W-:Y:S01]  /*01f0*/  IMAD.WIDE R12, R5, 0x8, R12 ;  /* 0x00000008050c7825 */ /* 0x020fe200078e020c */
[----:B------:R3:W4:Y:S04]  /*0200*/  @!P0 LDG.E.EL.64 R14, desc[UR4][R18.64] ;  /* 0x00000004120e8981 */ /* 0x000728000c2e1b00 */
[----:B------:R-:W5:Y:S01]  /*0210*/  @!P0 LDG.E.EL.64 R10, desc[UR4][R12.64] ;  /* 0x000000040c0a8981 */ /* 0x000f62000c2e1b00 */
[----:B-1----:R-:W-:Y:S01]  /*0220*/  LEA.HI R16, R7, R2, RZ, 0xa ;  /* 0x0000000207107211 */ /* 0x002fe200078f50ff */
[----:B---3--:R-:W-:Y:S01]  /*0230*/  IMAD.SHL.U32 R19, R3, 0x4, RZ ;  /* 0x0000000403137824 */ /* 0x008fe200078e00ff */
[----:B--2---:R-:W-:Y:S02]  /*0240*/  SEL R20, R9, RZ, !P0 ;  /* 0x000000ff09147207 */ /* 0x004fe40004000000 */
[----:B------:R-:W-:-:S02]  /*0250*/  SEL R21, R8, RZ, !P0 ;  /* 0x000000ff08157207 */ /* 0x000fc40004000000 */
[----:B------:R-:W-:Y:S02]  /*0260*/  SHF.R.U32.HI R9, RZ, 0x1e, R20 ;  /* 0x0000001eff097819 */ /* 0x000fe40000011614 */
[----:B----4-:R-:W-:Y:S02]  /*0270*/  SEL R6, R14, RZ, !P0 ;  /* 0x000000ff0e067207 */ /* 0x010fe40004000000 */
[----:B------:R-:W-:Y:S02]  /*0280*/  LOP3.LUT R8, R9, 0x2, RZ, 0xc0, !PT ;  /* 0x0000000209087812 */ /* 0x000fe400078ec0ff */
[----:B------:R-:W-:Y:S02]  /*0290*/  SEL R9, R15, RZ, !P0 ;  /* 0x000000ff0f097207 */ /* 0x000fe40004000000 */
[----:B------:R-:W-:Y:S02]  /*02a0*/  IADD3 R21, P1, R8, R21, RZ ;  /* 0x0000001508157210 */ /* 0x000fe40007f3e0ff */
[----:B-----5:R-:W-:-:S02]  /*02b0*/  SEL R8, R11, RZ, !P0 ;  /* 0x000000ff0b087207 */ /* 0x020fc40004000000 */
[----:B------:R-:W-:Y:S01]  /*02c0*/  SEL R17, R10, RZ, !P0 ;  /* 0x000000ff0a117207 */ /* 0x000fe20004000000 */
[----:B------:R-:W-:Y:S01]  /*02d0*/  IMAD.X R20, RZ, RZ, R20, P1 ;  /* 0x000000ffff147224 */ /* 0x000fe200008e0614 */
[----:B------:R-:W-:Y:S01]  /*02e0*/  SHF.R.U32.HI R14, RZ, 0x1c, R9 ;  /* 0x0000001cff0e7819 */ /* 0x000fe20000011609 */
[----:B------:R-:W1:Y:S01]  /*02f0*/  LDC.64 R10, c[0x0][0x238] ;  /* 0x00008e00ff0a7b82 */ /* 0x000e620000000a00 */
[----:B------:R-:W-:Y:S02]  /*0300*/  LEA R15, P2, R6, UR6, 0x2 ;  /* 0x00000006060f7c11 */ /* 0x000fe4000f8410ff */
[----:B------:R-:W-:Y:S02]  /*0310*/  SHF.R.U32.HI R12, RZ, 0x1c, R8 ;  /* 0x0000001cff0c7819 */ /* 0x000fe40000011608 */
[----:B------:R-:W-:Y:S02]  /*0320*/  LEA R13, P3, R17, UR6, 0x2 ;  /* 0x00000006110d7c11 */ /* 0x000fe4000f8610ff */
[C---:B------:R-:W-:Y:S01]  /*0330*/  SHF.L.U64.HI R20, R21.reuse, 0x3, R20 ;  /* 0x0000000315147819 */ /* 0x040fe20000010214 */
[----:B------:R-:W-:Y:S01]  /*0340*/  IMAD.SHL.U32 R21, R21, 0x8, RZ ;  /* 0x0000000815157824 */ /* 0x000fe200078e00ff */
[----:B------:R-:W-:-:S02]  /*0350*/  LOP3.LUT R14, R14, 0x8, RZ, 0xc0, !PT ;  /* 0x000000080e0e7812 */ /* 0x000fc400078ec0ff */
[----:B------:R-:W-:Y:S02]  /*0360*/  LEA.HI.X R6, R6, UR7, R9, 0x2, P2 ;  /* 0x0000000706067c11 */ /* 0x000fe400090f1409 */
[----:B------:R-:W-:Y:S02]  /*0370*/  LOP3.LUT R12, R12, 0x8, RZ, 0xc0, !PT ;  /* 0x000000080c0c7812 */ /* 0x000fe400078ec0ff */
[----:B------:R-:W-:Y:S01]  /*0380*/  LEA.HI.X R17, R17, UR7, R8, 0x2, P3 ;  /* 0x0000000711117c11 */ /* 0x000fe200098f1408 */
[----:B------:R-:W-:Y:S01]  /*0390*/  ULDC.64 UR6, c[0x0][0x248] ;  /* 0x0000920000067ab9 */ /* 0x000fe20000000a00 */
[----:B------:R-:W2:Y:S01]  /*03a0*/  LDC.64 R8, c[0x0][0x210] ;  /* 0x00008400ff087b82 */ /* 0x000ea20000000a00 */
[C---:B------:R-:W-:Y:S02]  /*03b0*/  IADD3 R14, P2, P1, R21.reuse, R15, R14 ;  /* 0x0000000f150e7210 */ /* 0x040fe4000795e00e */
[----:B------:R-:W-:Y:S02]  /*03c0*/  IADD3 R12, P3, P4, R21, R13, R12 ;  /* 0x0000000d150c7210 */ /* 0x000fe40007c7e00c */
[----:B------:R-:W-:-:S02]  /*03d0*/  IADD3.X R15, R20, R6, RZ, P2, P1 ;  /* 0x00000006140f7210 */ /* 0x000fc400017e24ff */
[----:B------:R-:W-:Y:S01]  /*03e0*/  IADD3.X R13, R20, R17, RZ, P3, P4 ;  /* 0x00000011140d7210 */ /* 0x000fe20001fe84ff */
[----:B------:R-:W3:Y:S01]  /*03f0*/  LDC.64 R6, c[0x0][0x240] ;  /* 0x00009000ff067b82 */ /* 0x000ee20000000a00 */
[----:B------:R-:W-:Y:S01]  /*0400*/  SHF.R.S32.HI R17, RZ, 0xa, R16 ;  /* 0x0000000aff117819 */ /* 0x000fe20000011410 */
[----:B------:R-:W-:Y:S01]  /*0410*/  IMAD.WIDE R14, R19, 0x4, R14 ;  /* 0x00000004130e7825 */ /* 0x000fe200078e020e */
[----:B------:R-:W-:-:S03]  /*0420*/  LOP3.LUT R16, R16, 0xfffffc00, RZ, 0xc0, !PT ;  /* 0xfffffc0010107812 */ /* 0x000fc600078ec0ff */
[----:B------:R-:W-:-:S04]  /*0430*/  IMAD.WIDE R18, R19, 0x4, R12 ;  /* 0x0000000413127825 */ /* 0x000fc800078e020c */
[C---:B------:R-:W-:Y:S02]  /*0440*/  IMAD.SHL.U32 R21, R17.reuse, 0x80, RZ ;  /* 0x0000008011157824 */ /* 0x040fe400078e00ff */
[----:B------:R-:W-:Y:S02]  /*0450*/  IMAD.SHL.U32 R17, R17, 0x200, RZ ;  /* 0x0000020011117824 */ /* 0x000fe400078e00ff */
[----:B------:R-:W-:-:S04]  /*0460*/  IMAD.WIDE R12, R21, 0x4, R14 ;  /* 0x00000004150c7825 */ /* 0x000fc800078e020e */
[----:B------:R-:W-:Y:S01]  /*0470*/  IMAD.WIDE R14, R21, 0x4, R18 ;  /* 0x00000004150e7825 */ /* 0x000fe200078e0212 */
[----:B------:R-:W-:-:S03]  /*0480*/  IADD3 R19, R17, R2, -R16 ;  /* 0x0000000211137210 */ /* 0x000fc60007ffe810 */
[----:B-1----:R-:W-:-:S04]  /*0490*/  IMAD.WIDE R10, R5, 0x4, R10 ;  /* 0x00000004050a7825 */ /* 0x002fc800078e020a */
[----:B--2---:R-:W-:Y:S01]  /*04a0*/  IMAD.WIDE R8, R19, 0x4, R8 ;  /* 0x0000000413087825 */ /* 0x004fe200078e0208 */
[----:B------:R-:W-:-:S03]  /*04b0*/  LOP3.LUT R19, R0, 0xfffffff0, RZ, 0xc0, !PT ;  /* 0xfffffff000137812 */ /* 0x000fc600078ec0ff */
[----:B------:R-:W-:Y:S02]  /*04c0*/  IMAD.MOV.U32 R5, RZ, RZ, RZ ;  /* 0x000000ffff057224 */ /* 0x000fe400078e00ff */
[----:B------:R-:W-:Y:S02]  /*04d0*/  IMAD.MOV.U32 R16, RZ, RZ, RZ ;  /* 0x000000ffff107224 */ /* 0x000fe400078e00ff */
[----:B------:R-:W-:Y:S02]  /*04e0*/  IMAD.IADD R0, R2, 0x1, -R19 ;  /* 0x0000000102007824 */ /* 0x000fe400078e0a13 */
[----:B------:R-:W-:Y:S01]  /*04f0*/  IMAD.MOV.U32 R18, RZ, RZ, RZ ;  /* 0x000000ffff127224 */ /* 0x000fe200078e00ff */
[----:B------:R1:W2:Y:S01]  /*0500*/  @!P0 LDG.E.EL R5, desc[UR4][R12.64] ;  /* 0x000000040c058981 */ /* 0x0002a2000c2e1900 */
[----:B------:R-:W-:Y:S02]  /*0510*/  IMAD.SHL.U32 R19, R3, 0x10, RZ ;  /* 0x0000001003137824 */ /* 0x000fe400078e00ff */
[----:B---3--:R-:W-:Y:S01]  /*0520*/  IMAD.WIDE R6, R4, 0x4, R6 ;  /* 0x0000000404067825 */ /* 0x008fe200078e0206 */
[----:B------:R3:W4:Y:S01]  /*0530*/  @!P0 LDG.E.EL R16, desc[UR4][R14.64] ;  /* 0x000000040e108981 */ /* 0x000722000c2e1900 */
[----:B------:R-:W-:-:S02]  /*0540*/  SHF.R.S32.HI R20, RZ, 0x1f, R17 ;  /* 0x0000001fff147819 */ /* 0x000fc40000011411 */
[----:B------:R-:W-:Y:S01]  /*0550*/  IMAD.MOV.U32 R4, RZ, RZ, RZ ;  /* 0x000000ffff047224 */ /* 0x000fe200078e00ff */
[----:B------:R-:W-:Y:S01]  /*0560*/  IADD3 R21, P2, P3, R19, R0, R17 ;  /* 0x0000000013157210 */ /* 0x000fe20007b5e011 */
[----:B------:R5:W4:Y:S01]  /*0570*/  @!P0 LDG.E.EL R18, desc[UR4][R10.64] ;  /* 0x000000040a128981 */ /* 0x000b22000c2e1900 */
[----:B------:R-:W-:Y:S01]  /*0580*/  SHF.R.S32.HI R17, RZ, 0x1f, R0 ;  /* 0x0000001fff117819 */ /* 0x000fe20000011400 */
[----:B------:R-:W-:Y:S01]  /*0590*/  IMAD.MOV.U32 R0, RZ, RZ, RZ ;  /* 0x000000ffff007224 */ /* 0x000fe200078e00ff */
[----:B------:R-:W-:Y:S01]  /*05a0*/  SHF.R.S32.HI R19, RZ, 0x1f, R19 ;  /* 0x0000001fff137819 */ /* 0x000fe20000011413 */
[----:B------:R-:W4:Y:S01]  /*05b0*/  @!P0 LDG.E R4, desc[UR4][R8.64] ;  /* 0x0000000408048981 */ /* 0x000f22000c1e1900 */
[----:B------:R-:W-:Y:S02]  /*05c0*/  ISETP.GT.AND P1, PT, R3, 0x1f, PT ;  /* 0x0000001f0300780c */ /* 0x000fe40003f24270 */
[----:B------:R-:W-:Y:S01]  /*05d0*/  IADD3.X R20, R19, R17, R20, P2, P3 ;  /* 0x0000001113147210 */ /* 0x000fe200017e6414 */
[----:B------:R-:W4:Y:S01]  /*05e0*/  @!P0 LDG.E.EL R0, desc[UR4][R6.64] ;  /* 0x0000000406008981 */ /* 0x000f22000c2e1900 */
[C---:B-1----:R-:W-:Y:S01]  /*05f0*/  LEA R12, P2, R21.reuse, UR6, 0x2 ;  /* 0x00000006150c7c11 */ /* 0x042fe2000f8410ff */
[----:B---3--:R-:W-:Y:S01]  /*0600*/  IMAD.MOV.U32 R14, RZ, RZ, RZ ;  /* 0x000000ffff0e7224 */ /* 0x008fe200078e00ff */
[----:B-----5:R-:W1:Y:S02]  /*0610*/  LDC.64 R10, c[0x0][0x250] ;  /* 0x00009400ff0a7b82 */ /* 0x020e640000000a00 */
[----:B------:R-:W-:-:S05]  /*0620*/  LEA.HI.X R13, R21, UR7, R20, 0x2, P2 ;  /* 0x00000007150d7c11 */ /* 0x000fca00090f1414 */
[----:B------:R-:W3:Y:S01]  /*0630*/  @P1 LDG.E R14, desc[UR4][R12.64+-0x800] ;  /* 0xfff800040c0e1981 */ /* 0x000ee2000c1e1900 */
[----:B-1----:R-:W-:Y:S01]  /*0640*/  IMAD.WIDE R10, R2, 0x4, R10 ;  /* 0x00000004020a7825 */ /* 0x002fe200078e020a */
[----:B--2---:R-:W-:Y:S02]  /*0650*/  SEL R5, R5, RZ, !P0 ;  /* 0x000000ff05057207 */ /* 0x004fe40004000000 */
[----:B----4-:R-:W-:Y:S02]  /*0660*/  SEL R16, R16, RZ, !P0 ;  /* 0x000000ff10107207 */ /* 0x010fe40004000000 */
[----:B------:R-:W-:-:S03]  /*0670*/  SEL R18, R18, RZ, !P0 ;  /* 0x000000ff12127207 */ /* 0x000fc60004000000 */
[----:B------:R-:W-:Y:S01]  /*0680*/  FADD R16, -R5, R16 ;  /* 0x0000001005107221 */ /* 0x000fe20000000100 */
[----:B------:R-:W-:-:S03]  /*0690*/  SEL R3, R4, RZ, !P0 ;  /* 0x000000ff04037207 */ /* 0x000fc60004000000 */
[----:B------:R-:W-:Y:S01]  /*06a0*/  FFMA R18, R16, R18, R5 ;  /* 0x0000001210127223 */ /* 0x000fe20000000005 */
[----:B------:R-:W-:-:S03]  /*06b0*/  SEL R0, R0, RZ, !P0 ;  /* 0x000000ff00007207 */ /* 0x000fc60004000000 */
[----:B------:R-:W-:-:S04]  /*06c0*/  FADD R18, -R3, R18 ;  /* 0x0000001203127221 */ /* 0x000fc80000000100 */
[----:B------:R-:W-:Y:S01]  /*06d0*/  FFMA R3, R18, R0, R3 ;  /* 0x0000000012037223 */ /* 0x000fe20000000003 */
[----:B---3--:R-:W-:-:S05]  /*06e0*/  @P0 SEL R3, R14, RZ, P1 ;  /* 0x000000ff0e030207 */ /* 0x008fca0000800000 */
[----:B------:R-:W-:Y:S01]  /*06f0*/  STG.E desc[UR4][R10.64], R3 ;  /* 0x000000030a007986 */ /* 0x000fe2000c101904 */
[----:B------:R-:W-:Y:S05]  /*0700*/  EXIT ;  /* 0x000000000000794d */ /* 0x000fea0003800000 */
.L_x_0:
[----:B------:R-:W-:-:S00]  /*0710*/  BRA `(.L_x_0) ;  /* 0xfffffffc00fc7947 */ /* 0x000fc0000383ffff */
[----:B------:R-:W-:-:S00]  /*0720*/  NOP ;  /* 0x0000000000007918 */ /* 0x000fc00000000000 */
        /* <DEDUP_REMOVED lines=13> */
.L_x_1:


//--------------------- .nv.constant0.triton_poi_fused_cat_24 --------------------------
	.section	.nv.constant0.triton_poi_fused_cat_24,"a",@progbits
	.sectionflags	@""
	.align	4
.nv.constant0.triton_poi_fused_cat_24:
	.zero		604
